//
// Generated by NVIDIA NVVM Compiler
//
// Compiler Build ID: CL-36424714
// Cuda compilation tools, release 13.0, V13.0.88
// Based on NVVM 20.0.0
//

.version 9.0
.target sm_100
.address_size 64

	// .globl	_Z4axpyfPfS_
.global .align 4 .u32 gg;
.global .align 8 .b8 buff[1200];
.global .align 8 .b8 buff_r[1200];
.global .align 4 .u32 ccount;

.visible .entry _Z4axpyfPfS_(
	.param .f32 _Z4axpyfPfS__param_0,
	.param .u64 .ptr .align 1 _Z4axpyfPfS__param_1,
	.param .u64 .ptr .align 1 _Z4axpyfPfS__param_2
)
{
	.reg .pred 	%p<2>;
	.reg .b32 	%r<5>;
	.reg .b64 	%rd<141>;

	mov.b32 	%r4, 0;
$L__BB0_1:
	// begin inline asm
	mov.b64 %rd1, %rd0;
	// end inline asm
	st.volatile.global.u64 	[buff], %rd1;
	// begin inline asm
	mov.b64 %rd2, %rd1;
	// end inline asm
	st.volatile.global.u64 	[buff+8], %rd2;
	// begin inline asm
	mov.b64 %rd3, %rd2;
	// end inline asm
	st.volatile.global.u64 	[buff+16], %rd3;
	// begin inline asm
	mov.b64 %rd4, %rd3;
	// end inline asm
	st.volatile.global.u64 	[buff+24], %rd4;
	// begin inline asm
	mov.b64 %rd5, %rd4;
	// end inline asm
	st.volatile.global.u64 	[buff+32], %rd5;
	// begin inline asm
	mov.b64 %rd6, %rd5;
	// end inline asm
	st.volatile.global.u64 	[buff+40], %rd6;
	// begin inline asm
	mov.b64 %rd7, %rd6;
	// end inline asm
	st.volatile.global.u64 	[buff+48], %rd7;
	// begin inline asm
	mov.b64 %rd8, %rd7;
	// end inline asm
	st.volatile.global.u64 	[buff+56], %rd8;
	// begin inline asm
	mov.b64 %rd9, %rd8;
	// end inline asm
	st.volatile.global.u64 	[buff+64], %rd9;
	// begin inline asm
	mov.b64 %rd10, %rd9;
	// end inline asm
	st.volatile.global.u64 	[buff+72], %rd10;
	// begin inline asm
	mov.b64 %rd11, %rd10;
	// end inline asm
	st.volatile.global.u64 	[buff+80], %rd11;
	// begin inline asm
	mov.b64 %rd12, %rd11;
	// end inline asm
	st.volatile.global.u64 	[buff+88], %rd12;
	// begin inline asm
	mov.b64 %rd13, %rd12;
	// end inline asm
	st.volatile.global.u64 	[buff+96], %rd13;
	// begin inline asm
	mov.b64 %rd14, %rd13;
	// end inline asm
	st.volatile.global.u64 	[buff+104], %rd14;
	// begin inline asm
	mov.b64 %rd15, %rd14;
	// end inline asm
	st.volatile.global.u64 	[buff+112], %rd15;
	// begin inline asm
	mov.b64 %rd16, %rd15;
	// end inline asm
	st.volatile.global.u64 	[buff+120], %rd16;
	// begin inline asm
	mov.b64 %rd17, %rd16;
	// end inline asm
	st.volatile.global.u64 	[buff+128], %rd17;
	// begin inline asm
	mov.b64 %rd18, %rd17;
	// end inline asm
	st.volatile.global.u64 	[buff+136], %rd18;
	// begin inline asm
	mov.b64 %rd19, %rd18;
	// end inline asm
	st.volatile.global.u64 	[buff+144], %rd19;
	// begin inline asm
	mov.b64 %rd20, %rd19;
	// end inline asm
	st.volatile.global.u64 	[buff+152], %rd20;
	// begin inline asm
	mov.b64 %rd21, %rd20;
	// end inline asm
	st.volatile.global.u64 	[buff+160], %rd21;
	// begin inline asm
	mov.b64 %rd22, %rd21;
	// end inline asm
	st.volatile.global.u64 	[buff+168], %rd22;
	// begin inline asm
	mov.b64 %rd23, %rd22;
	// end inline asm
	st.volatile.global.u64 	[buff+176], %rd23;
	// begin inline asm
	mov.b64 %rd24, %rd23;
	// end inline asm
	st.volatile.global.u64 	[buff+184], %rd24;
	// begin inline asm
	mov.b64 %rd25, %rd24;
	// end inline asm
	st.volatile.global.u64 	[buff+192], %rd25;
	// begin inline asm
	mov.b64 %rd26, %rd25;
	// end inline asm
	st.volatile.global.u64 	[buff+200], %rd26;
	// begin inline asm
	mov.b64 %rd27, %rd26;
	// end inline asm
	st.volatile.global.u64 	[buff+208], %rd27;
	// begin inline asm
	mov.b64 %rd28, %rd27;
	// end inline asm
	st.volatile.global.u64 	[buff+216], %rd28;
	// begin inline asm
	mov.b64 %rd29, %rd28;
	// end inline asm
	st.volatile.global.u64 	[buff+224], %rd29;
	// begin inline asm
	mov.b64 %rd30, %rd29;
	// end inline asm
	st.volatile.global.u64 	[buff+232], %rd30;
	// begin inline asm
	mov.b64 %rd31, %rd30;
	// end inline asm
	st.volatile.global.u64 	[buff+240], %rd31;
	// begin inline asm
	mov.b64 %rd32, %rd31;
	// end inline asm
	st.volatile.global.u64 	[buff+248], %rd32;
	// begin inline asm
	mov.b64 %rd33, %rd32;
	// end inline asm
	st.volatile.global.u64 	[buff+256], %rd33;
	// begin inline asm
	mov.b64 %rd34, %rd33;
	// end inline asm
	st.volatile.global.u64 	[buff+264], %rd34;
	// begin inline asm
	mov.b64 %rd35, %rd34;
	// end inline asm
	st.volatile.global.u64 	[buff+272], %rd35;
	// begin inline asm
	mov.b64 %rd36, %rd35;
	// end inline asm
	st.volatile.global.u64 	[buff+280], %rd36;
	// begin inline asm
	mov.b64 %rd37, %rd36;
	// end inline asm
	st.volatile.global.u64 	[buff+288], %rd37;
	// begin inline asm
	mov.b64 %rd38, %rd37;
	// end inline asm
	st.volatile.global.u64 	[buff+296], %rd38;
	// begin inline asm
	mov.b64 %rd39, %rd38;
	// end inline asm
	st.volatile.global.u64 	[buff+304], %rd39;
	// begin inline asm
	mov.b64 %rd40, %rd39;
	// end inline asm
	st.volatile.global.u64 	[buff+312], %rd40;
	// begin inline asm
	mov.b64 %rd41, %rd40;
	// end inline asm
	st.volatile.global.u64 	[buff+320], %rd41;
	// begin inline asm
	mov.b64 %rd42, %rd41;
	// end inline asm
	st.volatile.global.u64 	[buff+328], %rd42;
	// begin inline asm
	mov.b64 %rd43, %rd42;
	// end inline asm
	st.volatile.global.u64 	[buff+336], %rd43;
	// begin inline asm
	mov.b64 %rd44, %rd43;
	// end inline asm
	st.volatile.global.u64 	[buff+344], %rd44;
	// begin inline asm
	mov.b64 %rd45, %rd44;
	// end inline asm
	st.volatile.global.u64 	[buff+352], %rd45;
	// begin inline asm
	mov.b64 %rd46, %rd45;
	// end inline asm
	st.volatile.global.u64 	[buff+360], %rd46;
	// begin inline asm
	mov.b64 %rd47, %rd46;
	// end inline asm
	st.volatile.global.u64 	[buff+368], %rd47;
	// begin inline asm
	mov.b64 %rd48, %rd47;
	// end inline asm
	st.volatile.global.u64 	[buff+376], %rd48;
	// begin inline asm
	mov.b64 %rd49, %rd48;
	// end inline asm
	st.volatile.global.u64 	[buff+384], %rd49;
	// begin inline asm
	mov.b64 %rd50, %rd49;
	// end inline asm
	st.volatile.global.u64 	[buff+392], %rd50;
	// begin inline asm
	mov.b64 %rd51, %rd50;
	// end inline asm
	st.volatile.global.u64 	[buff+400], %rd51;
	// begin inline asm
	mov.b64 %rd52, %rd51;
	// end inline asm
	st.volatile.global.u64 	[buff+408], %rd52;
	// begin inline asm
	mov.b64 %rd53, %rd52;
	// end inline asm
	st.volatile.global.u64 	[buff+416], %rd53;
	// begin inline asm
	mov.b64 %rd54, %rd53;
	// end inline asm
	st.volatile.global.u64 	[buff+424], %rd54;
	// begin inline asm
	mov.b64 %rd55, %rd54;
	// end inline asm
	st.volatile.global.u64 	[buff+432], %rd55;
	// begin inline asm
	mov.b64 %rd56, %rd55;
	// end inline asm
	st.volatile.global.u64 	[buff+440], %rd56;
	// begin inline asm
	mov.b64 %rd57, %rd56;
	// end inline asm
	st.volatile.global.u64 	[buff+448], %rd57;
	// begin inline asm
	mov.b64 %rd58, %rd57;
	// end inline asm
	st.volatile.global.u64 	[buff+456], %rd58;
	// begin inline asm
	mov.b64 %rd59, %rd58;
	// end inline asm
	st.volatile.global.u64 	[buff+464], %rd59;
	// begin inline asm
	mov.b64 %rd60, %rd59;
	// end inline asm
	st.volatile.global.u64 	[buff+472], %rd60;
	// begin inline asm
	mov.b64 %rd61, %rd60;
	// end inline asm
	st.volatile.global.u64 	[buff+480], %rd61;
	// begin inline asm
	mov.b64 %rd62, %rd61;
	// end inline asm
	st.volatile.global.u64 	[buff+488], %rd62;
	// begin inline asm
	mov.b64 %rd63, %rd62;
	// end inline asm
	st.volatile.global.u64 	[buff+496], %rd63;
	// begin inline asm
	mov.b64 %rd64, %rd63;
	// end inline asm
	st.volatile.global.u64 	[buff+504], %rd64;
	// begin inline asm
	mov.b64 %rd65, %rd64;
	// end inline asm
	st.volatile.global.u64 	[buff+512], %rd65;
	// begin inline asm
	mov.b64 %rd66, %rd65;
	// end inline asm
	st.volatile.global.u64 	[buff+520], %rd66;
	// begin inline asm
	mov.b64 %rd67, %rd66;
	// end inline asm
	st.volatile.global.u64 	[buff+528], %rd67;
	// begin inline asm
	mov.b64 %rd68, %rd67;
	// end inline asm
	st.volatile.global.u64 	[buff+536], %rd68;
	// begin inline asm
	mov.b64 %rd69, %rd68;
	// end inline asm
	st.volatile.global.u64 	[buff+544], %rd69;
	// begin inline asm
	mov.b64 %rd70, %rd69;
	// end inline asm
	st.volatile.global.u64 	[buff+552], %rd70;
	// begin inline asm
	mov.b64 %rd71, %rd70;
	// end inline asm
	st.volatile.global.u64 	[buff+560], %rd71;
	// begin inline asm
	mov.b64 %rd72, %rd71;
	// end inline asm
	st.volatile.global.u64 	[buff+568], %rd72;
	// begin inline asm
	mov.b64 %rd73, %rd72;
	// end inline asm
	st.volatile.global.u64 	[buff+576], %rd73;
	// begin inline asm
	mov.b64 %rd74, %rd73;
	// end inline asm
	st.volatile.global.u64 	[buff+584], %rd74;
	// begin inline asm
	mov.b64 %rd75, %rd74;
	// end inline asm
	st.volatile.global.u64 	[buff+592], %rd75;
	// begin inline asm
	mov.b64 %rd76, %rd75;
	// end inline asm
	st.volatile.global.u64 	[buff+600], %rd76;
	// begin inline asm
	mov.b64 %rd77, %rd76;
	// end inline asm
	st.volatile.global.u64 	[buff+608], %rd77;
	// begin inline asm
	mov.b64 %rd78, %rd77;
	// end inline asm
	st.volatile.global.u64 	[buff+616], %rd78;
	// begin inline asm
	mov.b64 %rd79, %rd78;
	// end inline asm
	st.volatile.global.u64 	[buff+624], %rd79;
	// begin inline asm
	mov.b64 %rd80, %rd79;
	// end inline asm
	st.volatile.global.u64 	[buff+632], %rd80;
	// begin inline asm
	mov.b64 %rd81, %rd80;
	// end inline asm
	st.volatile.global.u64 	[buff+640], %rd81;
	// begin inline asm
	mov.b64 %rd82, %rd81;
	// end inline asm
	st.volatile.global.u64 	[buff+648], %rd82;
	// begin inline asm
	mov.b64 %rd83, %rd82;
	// end inline asm
	st.volatile.global.u64 	[buff+656], %rd83;
	// begin inline asm
	mov.b64 %rd84, %rd83;
	// end inline asm
	st.volatile.global.u64 	[buff+664], %rd84;
	// begin inline asm
	mov.b64 %rd85, %rd84;
	// end inline asm
	st.volatile.global.u64 	[buff+672], %rd85;
	// begin inline asm
	mov.b64 %rd86, %rd85;
	// end inline asm
	st.volatile.global.u64 	[buff+680], %rd86;
	// begin inline asm
	mov.b64 %rd87, %rd86;
	// end inline asm
	st.volatile.global.u64 	[buff+688], %rd87;
	// begin inline asm
	mov.b64 %rd88, %rd87;
	// end inline asm
	st.volatile.global.u64 	[buff+696], %rd88;
	// begin inline asm
	mov.b64 %rd89, %rd88;
	// end inline asm
	st.volatile.global.u64 	[buff+704], %rd89;
	// begin inline asm
	mov.b64 %rd90, %rd89;
	// end inline asm
	st.volatile.global.u64 	[buff+712], %rd90;
	// begin inline asm
	mov.b64 %rd91, %rd90;
	// end inline asm
	st.volatile.global.u64 	[buff+720], %rd91;
	// begin inline asm
	mov.b64 %rd92, %rd91;
	// end inline asm
	st.volatile.global.u64 	[buff+728], %rd92;
	// begin inline asm
	mov.b64 %rd93, %rd92;
	// end inline asm
	st.volatile.global.u64 	[buff+736], %rd93;
	// begin inline asm
	mov.b64 %rd94, %rd93;
	// end inline asm
	st.volatile.global.u64 	[buff+744], %rd94;
	// begin inline asm
	mov.b64 %rd95, %rd94;
	// end inline asm
	st.volatile.global.u64 	[buff+752], %rd95;
	// begin inline asm
	mov.b64 %rd96, %rd95;
	// end inline asm
	st.volatile.global.u64 	[buff+760], %rd96;
	// begin inline asm
	mov.b64 %rd97, %rd96;
	// end inline asm
	st.volatile.global.u64 	[buff+768], %rd97;
	// begin inline asm
	mov.b64 %rd98, %rd97;
	// end inline asm
	st.volatile.global.u64 	[buff+776], %rd98;
	// begin inline asm
	mov.b64 %rd99, %rd98;
	// end inline asm
	st.volatile.global.u64 	[buff+784], %rd99;
	// begin inline asm
	mov.b64 %rd100, %rd99;
	// end inline asm
	st.volatile.global.u64 	[buff+792], %rd100;
	// begin inline asm
	mov.b64 %rd101, %rd100;
	// end inline asm
	st.volatile.global.u64 	[buff+800], %rd101;
	// begin inline asm
	mov.b64 %rd102, %rd101;
	// end inline asm
	st.volatile.global.u64 	[buff+808], %rd102;
	// begin inline asm
	mov.b64 %rd103, %rd102;
	// end inline asm
	st.volatile.global.u64 	[buff+816], %rd103;
	// begin inline asm
	mov.b64 %rd104, %rd103;
	// end inline asm
	st.volatile.global.u64 	[buff+824], %rd104;
	// begin inline asm
	mov.b64 %rd105, %rd104;
	// end inline asm
	st.volatile.global.u64 	[buff+832], %rd105;
	// begin inline asm
	mov.b64 %rd106, %rd105;
	// end inline asm
	st.volatile.global.u64 	[buff+840], %rd106;
	// begin inline asm
	mov.b64 %rd107, %rd106;
	// end inline asm
	st.volatile.global.u64 	[buff+848], %rd107;
	// begin inline asm
	mov.b64 %rd108, %rd107;
	// end inline asm
	st.volatile.global.u64 	[buff+856], %rd108;
	// begin inline asm
	mov.b64 %rd109, %rd108;
	// end inline asm
	st.volatile.global.u64 	[buff+864], %rd109;
	// begin inline asm
	mov.b64 %rd110, %rd109;
	// end inline asm
	st.volatile.global.u64 	[buff+872], %rd110;
	// begin inline asm
	mov.b64 %rd111, %rd110;
	// end inline asm
	st.volatile.global.u64 	[buff+880], %rd111;
	// begin inline asm
	mov.b64 %rd112, %rd111;
	// end inline asm
	st.volatile.global.u64 	[buff+888], %rd112;
	// begin inline asm
	mov.b64 %rd113, %rd112;
	// end inline asm
	st.volatile.global.u64 	[buff+896], %rd113;
	// begin inline asm
	mov.b64 %rd114, %rd113;
	// end inline asm
	st.volatile.global.u64 	[buff+904], %rd114;
	// begin inline asm
	mov.b64 %rd115, %rd114;
	// end inline asm
	st.volatile.global.u64 	[buff+912], %rd115;
	// begin inline asm
	mov.b64 %rd116, %rd115;
	// end inline asm
	st.volatile.global.u64 	[buff+920], %rd116;
	// begin inline asm
	mov.b64 %rd117, %rd116;
	// end inline asm
	st.volatile.global.u64 	[buff+928], %rd117;
	// begin inline asm
	mov.b64 %rd118, %rd117;
	// end inline asm
	st.volatile.global.u64 	[buff+936], %rd118;
	// begin inline asm
	mov.b64 %rd119, %rd118;
	// end inline asm
	st.volatile.global.u64 	[buff+944], %rd119;
	// begin inline asm
	mov.b64 %rd120, %rd119;
	// end inline asm
	st.volatile.global.u64 	[buff+952], %rd120;
	// begin inline asm
	mov.b64 %rd121, %rd120;
	// end inline asm
	st.volatile.global.u64 	[buff+960], %rd121;
	// begin inline asm
	mov.b64 %rd122, %rd121;
	// end inline asm
	st.volatile.global.u64 	[buff+968], %rd122;
	// begin inline asm
	mov.b64 %rd123, %rd122;
	// end inline asm
	st.volatile.global.u64 	[buff+976], %rd123;
	// begin inline asm
	mov.b64 %rd124, %rd123;
	// end inline asm
	st.volatile.global.u64 	[buff+984], %rd124;
	// begin inline asm
	mov.b64 %rd125, %rd124;
	// end inline asm
	st.volatile.global.u64 	[buff+992], %rd125;
	// begin inline asm
	mov.b64 %rd126, %rd125;
	// end inline asm
	st.volatile.global.u64 	[buff+1000], %rd126;
	// begin inline asm
	mov.b64 %rd127, %rd126;
	// end inline asm
	st.volatile.global.u64 	[buff+1008], %rd127;
	// begin inline asm
	mov.b64 %rd128, %rd127;
	// end inline asm
	st.volatile.global.u64 	[buff+1016], %rd128;
	// begin inline asm
	mov.b64 %rd129, %rd128;
	// end inline asm
	st.volatile.global.u64 	[buff+1024], %rd129;
	// begin inline asm
	mov.b64 %rd130, %rd129;
	// end inline asm
	st.volatile.global.u64 	[buff+1032], %rd130;
	// begin inline asm
	mov.b64 %rd131, %rd130;
	// end inline asm
	st.volatile.global.u64 	[buff+1040], %rd131;
	// begin inline asm
	mov.b64 %rd132, %rd131;
	// end inline asm
	st.volatile.global.u64 	[buff+1048], %rd132;
	// begin inline asm
	mov.b64 %rd133, %rd132;
	// end inline asm
	st.volatile.global.u64 	[buff+1056], %rd133;
	// begin inline asm
	mov.b64 %rd134, %rd133;
	// end inline asm
	st.volatile.global.u64 	[buff+1064], %rd134;
	// begin inline asm
	mov.b64 %rd135, %rd134;
	// end inline asm
	st.volatile.global.u64 	[buff+1072], %rd135;
	// begin inline asm
	mov.b64 %rd136, %rd135;
	// end inline asm
	st.volatile.global.u64 	[buff+1080], %rd136;
	// begin inline asm
	mov.b64 %rd137, %rd136;
	// end inline asm
	st.volatile.global.u64 	[buff+1088], %rd137;
	// begin inline asm
	mov.b64 %rd138, %rd137;
	// end inline asm
	st.volatile.global.u64 	[buff+1096], %rd138;
	// begin inline asm
	mov.b64 %rd139, %rd138;
	// end inline asm
	st.volatile.global.u64 	[buff+1104], %rd139;
	// begin inline asm
	mov.b64 %rd140, %rd139;
	// end inline asm
	st.volatile.global.u64 	[buff+1112], %rd140;
	add.s32 	%r4, %r4, 1;
	setp.ne.s32 	%p1, %r4, 10000000;
	@%p1 bra 	$L__BB0_1;
	ret;

}


// ===== COMPILED SASS (sm_100) =====

	.target	sm_100

	.elftype	@"ET_EXEC"


//--------------------- .note.nv.tkinfo           --------------------------
	.section	.note.nv.tkinfo,"",@"SHT_NOTE"
	.sectionflags	@"SHF_NOTE_NV_TKINFO"
	.tkinfo
        /*0018*/ 	.word	0x00000002
        /*0030*/ 	.string	""
        /*0030*/ 	.string	"ptxas"
        /*0030*/ 	.string	"Cuda compilation tools, release 13.0, V13.0.88"
        /*0030*/ 	.string	"Build cuda_13.0.r13.0/compiler.36424714_0"
        /*0030*/ 	.string	"-arch sm_100 -m 64 "



//--------------------- .note.nv.cuinfo           --------------------------
	.section	.note.nv.cuinfo,"",@"SHT_NOTE"
	.sectionflags	@"SHF_NOTE_NV_CUINFO"
        /*0018*/ 	.short	0x0002
        /*001a*/ 	.short	0x0064
        /*001c*/ 	.short	0x0082
	.zero		2


//--------------------- .nv.info                  --------------------------
	.section	.nv.info,"",@"SHT_CUDA_INFO"
	.align	4


	//----- nvinfo : EIATTR_REGCOUNT
	.align		4
        /*0000*/ 	.byte	0x04, 0x2f
        /*0002*/ 	.short	(.L_5 - .L_4)
	.align		4
.L_4:
        /*0004*/ 	.word	index@(_Z4axpyfPfS_)
        /*0008*/ 	.word	0x00000006


	//----- nvinfo : EIATTR_FRAME_SIZE
	.align		4
.L_5:
        /*000c*/ 	.byte	0x04, 0x11
        /*000e*/ 	.short	(.L_7 - .L_6)
	.align		4
.L_6:
        /*0010*/ 	.word	index@(_Z4axpyfPfS_)
        /*0014*/ 	.word	0x00000000


	//----- nvinfo : EIATTR_MIN_STACK_SIZE
	.align		4
.L_7:
        /*0018*/ 	.byte	0x04, 0x12
        /*001a*/ 	.short	(.L_9 - .L_8)
	.align		4
.L_8:
        /*001c*/ 	.word	index@(_Z4axpyfPfS_)
        /*0020*/ 	.word	0x00000000
.L_9:


//--------------------- .nv.compat                --------------------------
	.section	.nv.compat,"",@"SHT_CUDA_COMPAT_INFO"
	.align	4
        /*0000*/ 	.byte	0x02, 0x09, 0x00, 0x00, 0x02, 0x02, 0x01, 0x00, 0x02, 0x05, 0x05, 0x00, 0x03, 0x07, 0x01, 0x01
        /*0010*/ 	.byte	0x02, 0x03, 0x00, 0x00, 0x02, 0x06, 0x01, 0x00, 0x04, 0x0b, 0x08, 0x00, 0x09, 0x00, 0x00, 0x00
        /*0020*/ 	.byte	0x00, 0x00, 0x00, 0x00


//--------------------- .nv.info._Z4axpyfPfS_     --------------------------
	.section	.nv.info._Z4axpyfPfS_,"",@"SHT_CUDA_INFO"
	.sectionflags	@""
	.align	4


	//----- nvinfo : EIATTR_CUDA_API_VERSION
	.align		4
        /*0000*/ 	.byte	0x04, 0x37
        /*0002*/ 	.short	(.L_11 - .L_10)
.L_10:
        /*0004*/ 	.word	0x00000082


	//----- nvinfo : EIATTR_KPARAM_INFO
	.align		4
.L_11:
        /*0008*/ 	.byte	0x04, 0x17
        /*000a*/ 	.short	(.L_13 - .L_12)
.L_12:
        /*000c*/ 	.word	0x00000000
        /*0010*/ 	.short	0x0002
        /*0012*/ 	.short	0x0010
        /*0014*/ 	.byte	0x00, 0xf5, 0x21, 0x00


	//----- nvinfo : EIATTR_KPARAM_INFO
	.align		4
.L_13:
        /*0018*/ 	.byte	0x04, 0x17
        /*001a*/ 	.short	(.L_15 - .L_14)
.L_14:
        /*001c*/ 	.word	0x00000000
        /*0020*/ 	.short	0x0001
        /*0022*/ 	.short	0x0008
        /*0024*/ 	.byte	0x00, 0xf5, 0x21, 0x00


	//----- nvinfo : EIATTR_KPARAM_INFO
	.align		4
.L_15:
        /*0028*/ 	.byte	0x04, 0x17
        /*002a*/ 	.short	(.L_17 - .L_16)
.L_16:
        /*002c*/ 	.word	0x00000000
        /*0030*/ 	.short	0x0000
        /*0032*/ 	.short	0x0000
        /*0034*/ 	.byte	0x00, 0xf0, 0x11, 0x00


	//----- nvinfo : EIATTR_SPARSE_MMA_MASK
	.align		4
.L_17:
        /*0038*/ 	.byte	0x03, 0x50
        /*003a*/ 	.short	0x0000


	//----- nvinfo : EIATTR_MAXREG_COUNT
	.align		4
        /*003c*/ 	.byte	0x03, 0x1b
        /*003e*/ 	.short	0x00ff


	//----- nvinfo : EIATTR_MERCURY_ISA_VERSION
	.align		4
        /*0040*/ 	.byte	0x03, 0x5f
        /*0042*/ 	.short	0x0101


	//----- nvinfo : EIATTR_VRC_CTA_INIT_COUNT
	.align		4
        /*0044*/ 	.byte	0x02, 0x4a
	.zero		1
	.zero		1


	//----- nvinfo : EIATTR_EXIT_INSTR_OFFSETS
	.align		4
        /*0048*/ 	.byte	0x04, 0x1c
        /*004a*/ 	.short	(.L_19 - .L_18)


	//   ....[0]....
.L_18:
        /*004c*/ 	.word	0x00000930


	//----- nvinfo : EIATTR_CBANK_PARAM_SIZE
	.align		4
.L_19:
        /*0050*/ 	.byte	0x03, 0x19
        /*0052*/ 	.short	0x0018


	//----- nvinfo : EIATTR_PARAM_CBANK
	.align		4
        /*0054*/ 	.byte	0x04, 0x0a
        /*0056*/ 	.short	(.L_21 - .L_20)
	.align		4
.L_20:
        /*0058*/ 	.word	index@(.nv.constant0._Z4axpyfPfS_)
        /*005c*/ 	.short	0x0380
        /*005e*/ 	.short	0x0018


	//----- nvinfo : EIATTR_SW_WAR
	.align		4
.L_21:
        /*0060*/ 	.byte	0x04, 0x36
        /*0062*/ 	.short	(.L_23 - .L_22)
.L_22:
        /*0064*/ 	.word	0x00000008
.L_23:


//--------------------- .nv.callgraph             --------------------------
	.section	.nv.callgraph,"",@"SHT_CUDA_CALLGRAPH"
	.align	4
	.sectionentsize	8
	.align		4
        /*0000*/ 	.word	0x00000000
	.align		4
        /*0004*/ 	.word	0xffffffff
	.align		4
        /*0008*/ 	.word	0x00000000
	.align		4
        /*000c*/ 	.word	0xfffffffe
	.align		4
        /*0010*/ 	.word	0x00000000
	.align		4
        /*0014*/ 	.word	0xfffffffd
	.align		4
        /*0018*/ 	.word	0x00000000
	.align		4
        /*001c*/ 	.word	0xfffffffc


//--------------------- .nv.constant4             --------------------------
	.section	.nv.constant4,"a",@progbits
	.align	8
	.align		8
.nv.constant4:
        /*0000*/ 	.dword	gg
	.align		8
        /*0008*/ 	.dword	buff
	.align		8
        /*0010*/ 	.dword	buff_r
	.align		8
        /*0018*/ 	.dword	ccount


//--------------------- .text._Z4axpyfPfS_        --------------------------
	.section	.text._Z4axpyfPfS_,"ax",@progbits
	.align	128
        .global         _Z4axpyfPfS_
        .type           _Z4axpyfPfS_,@function
        .size           _Z4axpyfPfS_,(.L_x_2 - _Z4axpyfPfS_)
        .other          _Z4axpyfPfS_,@"STO_CUDA_ENTRY STV_DEFAULT"
_Z4axpyfPfS_:
.text._Z4axpyfPfS_:
[----:B------:R-:W0:Y:S01]  /*0000*/  LDC R1, c[0x0][0x37c] ;  /* 0x0000df00ff017b82 */ /* 0x000e220000000800 */
[----:B------:R-:W1:Y:S01]  /*0010*/  LDCU.64 UR6, c[0x0][0x358] ;  /* 0x00006b00ff0677ac */ /* 0x000e620008000a00 */
[----:B------:R-:W-:-:S05]  /*0020*/  UMOV UR4, URZ ;  /* 0x000000ff00047c82 */ /* 0x000fca0008000000 */
.L_x_0:
[----:B--2---:R-:W0:Y:S01]  /*0030*/  LDC.64 R2, c[0x4][0x8] ;  /* 0x01000200ff027b82 */ /* 0x004e220000000a00 */
[----:B------:R-:W-:-:S04]  /*0040*/  UIADD3 UR4, UPT, UPT, UR4, 0x1, URZ ;  /* 0x0000000104047890 */ /* 0x000fc8000fffe0ff */
[----:B------:R-:W-:Y:S01]  /*0050*/  UISETP.NE.AND UP0, UPT, UR4, 0x989680, UPT ;  /* 0x009896800400788c */ /* 0x000fe2000bf05270 */
[----:B01----:R2:W-:Y:S04]  /*0060*/  STG.E.64.STRONG.SYS desc[UR6][R2.64], R0 ;  /* 0x0000000002007986 */ /* 0x0035e8000c115b06 */
[----:B------:R2:W-:Y:S04]  /*0070*/  STG.E.64.STRONG.SYS desc[UR6][R2.64+0x8], R0 ;  /* 0x0000080002007986 */ /* 0x0005e8000c115b06 */
        /* <DEDUP_REMOVED lines=137> */
[----:B------:R2:W-:Y:S01]  /*0910*/  STG.E.64.STRONG.SYS desc[UR6][R2.64+0x458], R0 ;  /* 0x0004580002007986 */ /* 0x0005e2000c115b06 */
[----:B------:R-:W-:Y:S05]  /*0920*/  BRA.U UP0, `(.L_x_0) ;  /* 0xfffffff500c07547 */ /* 0x000fea000b83ffff */
[----:B------:R-:W-:Y:S05]  /*0930*/  EXIT ;  /* 0x000000000000794d */ /* 0x000fea0003800000 */
.L_x_1:
[----:B------:R-:W-:-:S00]  /*0940*/  BRA `(.L_x_1) ;  /* 0xfffffffc00fc7947 */ /* 0x000fc0000383ffff */
[----:B------:R-:W-:-:S00]  /*0950*/  NOP ;  /* 0x0000000000007918 */ /* 0x000fc00000000000 */
        /* <DEDUP_REMOVED lines=10> */
.L_x_2:


//--------------------- .nv.shared.reserved.0     --------------------------
	.section	.nv.shared.reserved.0,"aw",@nobits
	.weak		__nv_reservedSMEM_offset_0_alias
	.size		__nv_reservedSMEM_offset_0_alias, 0, 64
	.other		__nv_reservedSMEM_offset_0_alias,@"STO_CUDA_RESERVED_SHARED STV_DEFAULT"
__nv_reservedSMEM_offset_0_alias:
	.zero		0
	.zero		64


//--------------------- .nv.global                --------------------------
	.section	.nv.global,"aw",@nobits
	.align	8
.nv.global:
	.type		buff_r,@object
	.size		buff_r,(buff - buff_r)
buff_r:
	.zero		1200
	.type		buff,@object
	.size		buff,(gg - buff)
buff:
	.zero		1200
	.type		gg,@object
	.size		gg,(ccount - gg)
gg:
	.zero		4
	.type		ccount,@object
	.size		ccount,(.L_3 - ccount)
ccount:
	.zero		4
.L_3:


//--------------------- .nv.constant0._Z4axpyfPfS_ --------------------------
	.section	.nv.constant0._Z4axpyfPfS_,"a",@progbits
	.sectionflags	@""
	.align	4
.nv.constant0._Z4axpyfPfS_:
	.zero		920


//--------------------- SYMBOLS --------------------------

	.type		.nv.reservedSmem.offset0,@object
	.size		.nv.reservedSmem.offset0,0x4
